	.headerflags	@"EF_CUDA_TEXMODE_UNIFIED EF_CUDA_64BIT_ADDRESS EF_CUDA_ACCELERATORS EF_CUDA_SM90 EF_CUDA_VIRTUAL_SM(EF_CUDA_SM90)"
	.elftype	@"ET_EXEC"


//--------------------- .nv.info                  --------------------------
	.section	.nv.info,"",@"SHT_CUDA_INFO"
	.align	4


	//----- nvinfo : EIATTR_REGCOUNT
	.align		4
        /*0000*/ 	.byte	0x04, 0x2f
        /*0002*/ 	.short	(.L_1 - .L_0)
	.align		4
.L_0:
        /*0004*/ 	.word	index@(triton_per_fused_mean_22)
        /*0008*/ 	.word	0x00000016


	//----- nvinfo : EIATTR_MIN_STACK_SIZE
	.align		4
.L_1:
        /*000c*/ 	.byte	0x04, 0x12
        /*000e*/ 	.short	(.L_3 - .L_2)
	.align		4
.L_2:
        /*0010*/ 	.word	index@(triton_per_fused_mean_22)
        /*0014*/ 	.word	0x00000000


	//----- nvinfo : EIATTR_FRAME_SIZE
	.align		4
.L_3:
        /*0018*/ 	.byte	0x04, 0x11
        /*001a*/ 	.short	(.L_5 - .L_4)
	.align		4
.L_4:
        /*001c*/ 	.word	index@(triton_per_fused_mean_22)
        /*0020*/ 	.word	0x00000000


	//----- nvinfo : EIATTR_MIN_STACK_SIZE
	.align		4
.L_5:
        /*0024*/ 	.byte	0x04, 0x12
        /*0026*/ 	.short	(.L_7 - .L_6)
	.align		4
.L_6:
        /*0028*/ 	.word	index@(triton_per_fused_mean_22)
        /*002c*/ 	.word	0x00000000
.L_7:


//--------------------- .nv.info.triton_per_fused_mean_22 --------------------------
	.section	.nv.info.triton_per_fused_mean_22,"",@"SHT_CUDA_INFO"
	.sectionflags	@""
	.align	4


	//----- nvinfo : EIATTR_CUDA_API_VERSION
	.align		4
        /*0000*/ 	.byte	0x04, 0x37
        /*0002*/ 	.short	(.L_9 - .L_8)
.L_8:
        /*0004*/ 	.word	0x0000007c


	//----- nvinfo : EIATTR_KPARAM_INFO
	.align		4
.L_9:
        /*0008*/ 	.byte	0x04, 0x17
        /*000a*/ 	.short	(.L_11 - .L_10)
.L_10:
        /*000c*/ 	.word	0x00000000
        /*0010*/ 	.short	0x0003
        /*0012*/ 	.short	0x0014
        /*0014*/ 	.byte	0x00, 0xf0, 0x11, 0x00


	//----- nvinfo : EIATTR_KPARAM_INFO
	.align		4
.L_11:
        /*0018*/ 	.byte	0x04, 0x17
        /*001a*/ 	.short	(.L_13 - .L_12)
.L_12:
        /*001c*/ 	.word	0x00000000
        /*0020*/ 	.short	0x0002
        /*0022*/ 	.short	0x0010
        /*0024*/ 	.byte	0x00, 0xf0, 0x11, 0x00


	//----- nvinfo : EIATTR_KPARAM_INFO
	.align		4
.L_13:
        /*0028*/ 	.byte	0x04, 0x17
        /*002a*/ 	.short	(.L_15 - .L_14)
.L_14:
        /*002c*/ 	.word	0x00000000
        /*0030*/ 	.short	0x0001
        /*0032*/ 	.short	0x0008
        /*0034*/ 	.byte	0x00, 0xf4, 0x21, 0x00


	//----- nvinfo : EIATTR_KPARAM_INFO
	.align		4
.L_15:
        /*0038*/ 	.byte	0x04, 0x17
        /*003a*/ 	.short	(.L_17 - .L_16)
.L_16:
        /*003c*/ 	.word	0x00000000
        /*0040*/ 	.short	0x0000
        /*0042*/ 	.short	0x0000
        /*0044*/ 	.byte	0x00, 0xf4, 0x21, 0x00


	//----- nvinfo : EIATTR_SPARSE_MMA_MASK
	.align		4
.L_17:
        /*0048*/ 	.byte	0x03, 0x50
        /*004a*/ 	.short	0x0000


	//----- nvinfo : EIATTR_MAXREG_COUNT
	.align		4
        /*004c*/ 	.byte	0x03, 0x1b
        /*004e*/ 	.short	0x00ff


	//----- nvinfo : EIATTR_COOP_GROUP_MASK_REGIDS
	.align		4
        /*0050*/ 	.byte	0x04, 0x29
        /*0052*/ 	.short	(.L_19 - .L_18)


	//   ....[0]....
.L_18:
        /*0054*/ 	.word	0xffffffff


	//   ....[1]....
        /*0058*/ 	.word	0xffffffff


	//   ....[2]....
        /*005c*/ 	.word	0xffffffff


	//   ....[3]....
        /*0060*/ 	.word	0xffffffff


	//   ....[4]....
        /*0064*/ 	.word	0xffffffff


	//   ....[5]....
        /*0068*/ 	.word	0xffffffff


	//   ....[6]....
        /*006c*/ 	.word	0xffffffff


	//   ....[7]....
        /*0070*/ 	.word	0xffffffff


	//   ....[8]....
        /*0074*/ 	.word	0xffffffff


	//   ....[9]....
        /*0078*/ 	.word	0xffffffff


	//   ....[10]....
        /*007c*/ 	.word	0xffffffff


	//----- nvinfo : EIATTR_COOP_GROUP_INSTR_OFFSETS
	.align		4
.L_19:
        /*0080*/ 	.byte	0x04, 0x28
        /*0082*/ 	.short	(.L_21 - .L_20)


	//   ....[0]....
.L_20:
        /*0084*/ 	.word	0x00000210


	//   ....[1]....
        /*0088*/ 	.word	0x00000220


	//   ....[2]....
        /*008c*/ 	.word	0x00000230


	//   ....[3]....
        /*0090*/ 	.word	0x00000240


	//   ....[4]....
        /*0094*/ 	.word	0x00000280


	//   ....[5]....
        /*0098*/ 	.word	0x000002b0


	//   ....[6]....
        /*009c*/ 	.word	0x000002f0


	//   ....[7]....
        /*00a0*/ 	.word	0x00000320


	//   ....[8]....
        /*00a4*/ 	.word	0x00000400


	//   ....[9]....
        /*00a8*/ 	.word	0x00000430


	//   ....[10]....
        /*00ac*/ 	.word	0x00000460


	//----- nvinfo : EIATTR_EXIT_INSTR_OFFSETS
	.align		4
.L_21:
        /*00b0*/ 	.byte	0x04, 0x1c
        /*00b2*/ 	.short	(.L_23 - .L_22)


	//   ....[0]....
.L_22:
        /*00b4*/ 	.word	0x00000560


	//   ....[1]....
        /*00b8*/ 	.word	0x00000590


	//----- nvinfo : EIATTR_REQNTID
	.align		4
.L_23:
        /*00bc*/ 	.byte	0x04, 0x10
        /*00be*/ 	.short	(.L_25 - .L_24)
.L_24:
        /*00c0*/ 	.word	0x00000100
        /*00c4*/ 	.word	0x00000001
        /*00c8*/ 	.word	0x00000001


	//----- nvinfo : EIATTR_CBANK_PARAM_SIZE
	.align		4
.L_25:
        /*00cc*/ 	.byte	0x03, 0x19
        /*00ce*/ 	.short	0x0018


	//----- nvinfo : EIATTR_PARAM_CBANK
	.align		4
        /*00d0*/ 	.byte	0x04, 0x0a
        /*00d2*/ 	.short	(.L_27 - .L_26)
	.align		4
.L_26:
        /*00d4*/ 	.word	index@(.nv.constant0.triton_per_fused_mean_22)
        /*00d8*/ 	.short	0x0210
        /*00da*/ 	.short	0x0018


	//----- nvinfo : EIATTR_SW_WAR
	.align		4
.L_27:
        /*00dc*/ 	.byte	0x04, 0x36
        /*00de*/ 	.short	(.L_29 - .L_28)
.L_28:
        /*00e0*/ 	.word	0x00000008
.L_29:


//--------------------- .nv.callgraph             --------------------------
	.section	.nv.callgraph,"",@"SHT_CUDA_CALLGRAPH"
	.align	4
	.sectionentsize	8
	.align		4
        /*0000*/ 	.word	0x00000000
	.align		4
        /*0004*/ 	.word	0xffffffff
	.align		4
        /*0008*/ 	.word	0x00000000
	.align		4
        /*000c*/ 	.word	0xfffffffe
	.align		4
        /*0010*/ 	.word	0x00000000
	.align		4
        /*0014*/ 	.word	0xfffffffd
	.align		4
        /*0018*/ 	.word	0x00000000
	.align		4
        /*001c*/ 	.word	0xfffffffc


//--------------------- .text.triton_per_fused_mean_22 --------------------------
	.section	.text.triton_per_fused_mean_22,"ax",@progbits
	.sectionflags	@"SHF_BARRIERS=1"
	.align	128
        .global         triton_per_fused_mean_22
        .type           triton_per_fused_mean_22,@function
        .size           triton_per_fused_mean_22,(.L_x_1 - triton_per_fused_mean_22)
        .other          triton_per_fused_mean_22,@"STO_CUDA_ENTRY STV_DEFAULT"
triton_per_fused_mean_22:
.text.triton_per_fused_mean_22:
[----:B------:R-:W0:Y:S02]  /*0000*/  LDC R1, c[0x0][0x28] ;  /* 0x00000a00ff017b82 */ /* 0x000e240000000800 */
[----:B------:R-:W1:Y:S01]  /*0010*/  S2R R4, SR_CTAID.X ;  /* 0x0000000000047919 */ /* 0x000e620000002500 */
[----:B------:R-:W-:Y:S01]  /*0020*/  ULDC.64 UR6, c[0x0][0x208] ;  /* 0x0000820000067ab9 */ /* 0x000fe20000000a00 */
[----:B------:R-:W2:Y:S01]  /*0030*/  S2R R0, SR_TID.X ;  /* 0x0000000000007919 */ /* 0x000ea20000002100 */
[----:B-1----:R-:W-:Y:S01]  /*0040*/  IMAD.SHL.U32 R3, R4, 0x20, RZ ;  /* 0x0000002004037824 */ /* 0x002fe200078e00ff */
[----:B------:R-:W-:Y:S02]  /*0050*/  SHF.R.S32.HI R7, RZ, 0x1a, R4 ;  /* 0x0000001aff077819 */ /* 0x000fe40000011404 */
[----:B------:R-:W1:Y:S01]  /*0060*/  LDC.64 R4, c[0x0][0x218] ;  /* 0x00008600ff047b82 */ /* 0x000e620000000a00 */
[C---:B--2---:R-:W-:Y:S01]  /*0070*/  IMAD.SHL.U32 R8, R0.reuse, 0x4, RZ ;  /* 0x0000000400087824 */ /* 0x044fe200078e00ff */
[----:B------:R-:W-:Y:S01]  /*0080*/  SGXT R7, R7, 0x1 ;  /* 0x000000010707781a */ /* 0x000fe20000000200 */
[----:B------:R-:W-:-:S03]  /*0090*/  IMAD.SHL.U32 R9, R0, 0x100, RZ ;  /* 0x0000010000097824 */ /* 0x000fc600078e00ff */
[----:B------:R-:W-:Y:S02]  /*00a0*/  LOP3.LUT R6, R3, 0x1c, R8, 0xf8, !PT ;  /* 0x0000001c03067812 */ /* 0x000fe400078ef808 */
[----:B------:R-:W-:Y:S02]  /*00b0*/  LOP3.LUT R9, R9, 0xf800, RZ, 0xc0, !PT ;  /* 0x0000f80009097812 */ /* 0x000fe400078ec0ff */
[----:B------:R-:W-:-:S04]  /*00c0*/  LEA.HI R7, R7, R6, RZ, 0xb ;  /* 0x0000000607077211 */ /* 0x000fc800078f58ff */
[C---:B------:R-:W-:Y:S02]  /*00d0*/  SHF.L.U32 R10, R7.reuse, 0x6, RZ ;  /* 0x00000006070a7819 */ /* 0x040fe400000006ff */
[----:B------:R-:W-:Y:S02]  /*00e0*/  LOP3.LUT R7, R7, 0xfffff800, RZ, 0xc0, !PT ;  /* 0xfffff80007077812 */ /* 0x000fe400078ec0ff */
[----:B------:R-:W-:-:S04]  /*00f0*/  LOP3.LUT R10, R10, 0xfffe0000, RZ, 0xc0, !PT ;  /* 0xfffe00000a0a7812 */ /* 0x000fc800078ec0ff */
[----:B------:R-:W-:-:S04]  /*0100*/  IADD3 R10, R10, R6, -R7 ;  /* 0x000000060a0a7210 */ /* 0x000fc80007ffe807 */
[----:B------:R-:W-:-:S05]  /*0110*/  IADD3 R9, R9, R10, RZ ;  /* 0x0000000a09097210 */ /* 0x000fca0007ffe0ff */
[C---:B------:R-:W-:Y:S02]  /*0120*/  VIADD R13, R9.reuse, 0x10000 ;  /* 0x00010000090d7836 */ /* 0x040fe40000000000 */
[----:B-1----:R-:W-:-:S04]  /*0130*/  IMAD.WIDE R6, R9, 0x4, R4 ;  /* 0x0000000409067825 */ /* 0x002fc800078e0204 */
[----:B------:R-:W-:Y:S02]  /*0140*/  IMAD.WIDE R12, R13, 0x4, R4 ;  /* 0x000000040d0c7825 */ /* 0x000fe400078e0204 */
[----:B------:R-:W2:Y:S04]  /*0150*/  LDG.E.128 R4, desc[UR6][R6.64] ;  /* 0x0000000606047981 */ /* 0x000ea8000c1e1d00 */
[----:B------:R-:W2:Y:S01]  /*0160*/  LDG.E.128 R12, desc[UR6][R12.64] ;  /* 0x000000060c0c7981 */ /* 0x000ea2000c1e1d00 */
[----:B------:R-:W1:Y:S01]  /*0170*/  S2UR UR5, SR_CgaCtaId ;  /* 0x00000000000579c3 */ /* 0x000e620000008800 */
[C---:B------:R-:W-:Y:S01]  /*0180*/  LOP3.LUT P0, RZ, R0.reuse, 0x18, RZ, 0xc0, !PT ;  /* 0x0000001800ff7812 */ /* 0x040fe2000780c0ff */
[----:B------:R-:W-:Y:S01]  /*0190*/  UMOV UR4, 0x400 ;  /* 0x0000040000047882 */ /* 0x000fe20000000000 */
[----:B------:R-:W-:-:S02]  /*01a0*/  ISETP.GE.AND P1, PT, R0, 0x100, PT ;  /* 0x000001000000780c */ /* 0x000fc40003f26270 */
[----:B------:R-:W-:Y:S01]  /*01b0*/  LOP3.LUT R3, R3, 0x1f, R0, 0xf8, !PT ;  /* 0x0000001f03037812 */ /* 0x000fe200078ef800 */
[----:B-1----:R-:W-:Y:S01]  /*01c0*/  UPRMT UR4, UR5, 0x654, UR4 ;  /* 0x0000065405047896 */ /* 0x002fe20008000004 */
[----:B--2---:R-:W-:Y:S01]  /*01d0*/  FADD R4, R4, R12 ;  /* 0x0000000c04047221 */ /* 0x004fe20000000000 */
[----:B------:R-:W-:Y:S01]  /*01e0*/  FADD R5, R5, R13 ;  /* 0x0000000d05057221 */ /* 0x000fe20000000000 */
[----:B------:R-:W-:Y:S01]  /*01f0*/  FADD R14, R6, R14 ;  /* 0x0000000e060e7221 */ /* 0x000fe20000000000 */
[----:B------:R-:W-:Y:S02]  /*0200*/  FADD R15, R7, R15 ;  /* 0x0000000f070f7221 */ /* 0x000fe40000000000 */
[----:B------:R-:W1:Y:S04]  /*0210*/  SHFL.BFLY PT, R9, R4, 0x10, 0x1f ;  /* 0x0e001f0004097f89 */ /* 0x000e6800000e0000 */
[----:B------:R-:W2:Y:S04]  /*0220*/  SHFL.BFLY PT, R10, R5, 0x10, 0x1f ;  /* 0x0e001f00050a7f89 */ /* 0x000ea800000e0000 */
[----:B------:R-:W3:Y:S04]  /*0230*/  SHFL.BFLY PT, R11, R14, 0x10, 0x1f ;  /* 0x0e001f000e0b7f89 */ /* 0x000ee800000e0000 */
[----:B------:R-:W4:Y:S01]  /*0240*/  SHFL.BFLY PT, R18, R15, 0x10, 0x1f ;  /* 0x0e001f000f127f89 */ /* 0x000f2200000e0000 */
[----:B-1----:R-:W-:Y:S01]  /*0250*/  FADD R16, R4, R9 ;  /* 0x0000000904107221 */ /* 0x002fe20000000000 */
[----:B------:R-:W-:Y:S01]  /*0260*/  SHF.R.U32.HI R9, RZ, 0x5, R0 ;  /* 0x00000005ff097819 */ /* 0x000fe20000011600 */
[----:B--2---:R-:W-:-:S03]  /*0270*/  FADD R6, R5, R10 ;  /* 0x0000000a05067221 */ /* 0x004fc60000000000 */
[----:B------:R-:W1:Y:S01]  /*0280*/  SHFL.BFLY PT, R7, R16, 0x8, 0x1f ;  /* 0x0d001f0010077f89 */ /* 0x000e6200000e0000 */
[----:B------:R-:W-:Y:S01]  /*0290*/  SGXT.U32 R9, R9, 0x3 ;  /* 0x000000030909781a */ /* 0x000fe20000000000 */
[----:B---3--:R-:W-:Y:S02]  /*02a0*/  FADD R12, R14, R11 ;  /* 0x0000000b0e0c7221 */ /* 0x008fe40000000000 */
[----:B------:R-:W2:Y:S01]  /*02b0*/  SHFL.BFLY PT, R13, R6, 0x8, 0x1f ;  /* 0x0d001f00060d7f89 */ /* 0x000ea200000e0000 */
[----:B------:R-:W-:Y:S01]  /*02c0*/  LOP3.LUT R10, R8, 0x1c, RZ, 0xc0, !PT ;  /* 0x0000001c080a7812 */ /* 0x000fe200078ec0ff */
[----:B------:R-:W-:Y:S02]  /*02d0*/  IMAD.SHL.U32 R4, R9, 0x4, RZ ;  /* 0x0000000409047824 */ /* 0x000fe400078e00ff */
[----:B----4-:R-:W-:Y:S01]  /*02e0*/  FADD R18, R15, R18 ;  /* 0x000000120f127221 */ /* 0x010fe20000000000 */
[----:B------:R-:W3:Y:S01]  /*02f0*/  SHFL.BFLY PT, R17, R12, 0x8, 0x1f ;  /* 0x0d001f000c117f89 */ /* 0x000ee200000e0000 */
[----:B------:R-:W-:-:S02]  /*0300*/  SHF.L.U32 R11, R10, 0x5, RZ ;  /* 0x000000050a0b7819 */ /* 0x000fc400000006ff */
[----:B------:R-:W-:Y:S01]  /*0310*/  LEA R10, R10, UR4, 0x2 ;  /* 0x000000040a0a7c11 */ /* 0x000fe2000f8e10ff */
[----:B------:R-:W4:Y:S01]  /*0320*/  SHFL.BFLY PT, R5, R18, 0x8, 0x1f ;  /* 0x0d001f0012057f89 */ /* 0x000f2200000e0000 */
[----:B------:R-:W-:Y:S01]  /*0330*/  LOP3.LUT R4, R11, R4, RZ, 0xfc, !PT ;  /* 0x000000040b047212 */ /* 0x000fe200078efcff */
[----:B-1----:R-:W-:Y:S01]  /*0340*/  FADD R7, R16, R7 ;  /* 0x0000000710077221 */ /* 0x002fe20000000000 */
[----:B--2---:R-:W-:-:S04]  /*0350*/  FADD R13, R6, R13 ;  /* 0x0000000d060d7221 */ /* 0x004fc80000000000 */
[----:B------:R-:W-:Y:S01]  /*0360*/  @!P0 STS [R4+UR4], R7 ;  /* 0x0000000704008988 */ /* 0x000fe20008000804 */
[----:B---3--:R-:W-:-:S03]  /*0370*/  FADD R17, R12, R17 ;  /* 0x000000110c117221 */ /* 0x008fc60000000000 */
[----:B------:R-:W-:Y:S01]  /*0380*/  @!P0 STS [R4+UR4+0x20], R13 ;  /* 0x0000200d04008988 */ /* 0x000fe20008000804 */
[----:B----4-:R-:W-:-:S03]  /*0390*/  FADD R5, R18, R5 ;  /* 0x0000000512057221 */ /* 0x010fc60000000000 */
[----:B------:R-:W-:Y:S04]  /*03a0*/  @!P0 STS [R4+UR4+0x40], R17 ;  /* 0x0000401104008988 */ /* 0x000fe80008000804 */
[----:B------:R-:W-:Y:S01]  /*03b0*/  @!P0 STS [R4+UR4+0x60], R5 ;  /* 0x0000600504008988 */ /* 0x000fe20008000804 */
[----:B------:R-:W-:Y:S01]  /*03c0*/  BAR.SYNC.DEFER_BLOCKING 0x0 ;  /* 0x0000000000007b1d */ /* 0x000fe20000010000 */
[----:B------:R-:W-:-:S04]  /*03d0*/  LOP3.LUT P0, RZ, R0, 0x7, RZ, 0xc0, !PT ;  /* 0x0000000700ff7812 */ /* 0x000fc8000780c0ff */
[----:B------:R-:W-:Y:S01]  /*03e0*/  ISETP.LT.AND P0, PT, R0, 0x100, !P0 ;  /* 0x000001000000780c */ /* 0x000fe20004701270 */
[----:B------:R-:W1:Y:S04]  /*03f0*/  @!P1 LDS R2, [R8+UR4] ;  /* 0x0000000408029984 */ /* 0x000e680008000800 */
[----:B-1----:R-:W1:Y:S02]  /*0400*/  SHFL.BFLY PT, R15, R2, 0x4, 0x1f ;  /* 0x0c801f00020f7f89 */ /* 0x002e6400000e0000 */
[----:B-1----:R-:W-:Y:S01]  /*0410*/  FADD R15, R2, R15 ;  /* 0x0000000f020f7221 */ /* 0x002fe20000000000 */
[----:B------:R-:W-:-:S04]  /*0420*/  LOP3.LUT R2, R0, 0x1f, RZ, 0xc0, !PT ;  /* 0x0000001f00027812 */ /* 0x000fc800078ec0ff */
[----:B------:R-:W1:Y:S01]  /*0430*/  SHFL.BFLY PT, R6, R15, 0x2, 0x1f ;  /* 0x0c401f000f067f89 */ /* 0x000e6200000e0000 */
[----:B------:R-:W-:Y:S01]  /*0440*/  LEA R14, R2, UR4, 0x2 ;  /* 0x00000004020e7c11 */ /* 0x000fe2000f8e10ff */
[----:B-1----:R-:W-:-:S05]  /*0450*/  FADD R12, R15, R6 ;  /* 0x000000060f0c7221 */ /* 0x002fca0000000000 */
[----:B------:R-:W1:Y:S02]  /*0460*/  SHFL.BFLY PT, R19, R12, 0x1, 0x1f ;  /* 0x0c201f000c137f89 */ /* 0x000e6400000e0000 */
[----:B-1----:R-:W-:Y:S02]  /*0470*/  FADD R19, R12, R19 ;  /* 0x000000130c137221 */ /* 0x002fe40000000000 */
[----:B------:R-:W1:Y:S03]  /*0480*/  LDC.64 R12, c[0x0][0x210] ;  /* 0x00008400ff0c7b82 */ /* 0x000e660000000a00 */
[----:B------:R-:W-:Y:S05]  /*0490*/  @P0 STS [R8+UR4], R19 ;  /* 0x0000001308000988 */ /* 0x000fea0008000804 */
[----:B------:R-:W-:Y:S01]  /*04a0*/  BAR.SYNC.DEFER_BLOCKING 0x0 ;  /* 0x0000000000007b1d */ /* 0x000fe20000010000 */
[----:B------:R-:W-:Y:S01]  /*04b0*/  ISETP.NE.AND P0, PT, R9, RZ, PT ;  /* 0x000000ff0900720c */ /* 0x000fe20003f05270 */
[----:B-1----:R-:W-:-:S04]  /*04c0*/  IMAD.WIDE R2, R3, 0x4, R12 ;  /* 0x0000000403027825 */ /* 0x002fc800078e020c */
[----:B------:R-:W-:Y:S04]  /*04d0*/  LDS R4, [R11+UR4] ;  /* 0x000000040b047984 */ /* 0x000fe80008000800 */
[----:B------:R-:W-:Y:S04]  /*04e0*/  LDS R5, [R11+UR4+0x20] ;  /* 0x000020040b057984 */ /* 0x000fe80008000800 */
[----:B------:R-:W-:Y:S04]  /*04f0*/  LDS R6, [R11+UR4+0x40] ;  /* 0x000040040b067984 */ /* 0x000fe80008000800 */
[----:B------:R-:W1:Y:S01]  /*0500*/  LDS R7, [R11+UR4+0x60] ;  /* 0x000060040b077984 */ /* 0x000e620008000800 */
[----:B------:R-:W-:Y:S06]  /*0510*/  BAR.SYNC.DEFER_BLOCKING 0x0 ;  /* 0x0000000000007b1d */ /* 0x000fec0000010000 */
[----:B-1----:R1:W-:Y:S02]  /*0520*/  STS.128 [R10], R4 ;  /* 0x000000040a007388 */ /* 0x0023e40000000c00 */
[----:B------:R-:W-:Y:S06]  /*0530*/  BAR.SYNC.DEFER_BLOCKING 0x0 ;  /* 0x0000000000007b1d */ /* 0x000fec0000010000 */
[----:B------:R-:W2:Y:S02]  /*0540*/  LDS R14, [R14] ;  /* 0x000000000e0e7984 */ /* 0x000ea40000000800 */
[----:B------:R-:W-:Y:S06]  /*0550*/  BAR.SYNC.DEFER_BLOCKING 0x0 ;  /* 0x0000000000007b1d */ /* 0x000fec0000010000 */
[----:B-1----:R-:W-:Y:S05]  /*0560*/  @P0 EXIT ;  /* 0x000000000000094d */ /* 0x002fea0003800000 */
[----:B--2---:R-:W-:-:S05]  /*0570*/  FMUL R5, R14, 0.015625 ;  /* 0x3c8000000e057820 */ /* 0x004fca0000400000 */
[----:B------:R-:W-:Y:S01]  /*0580*/  STG.E desc[UR6][R2.64], R5 ;  /* 0x0000000502007986 */ /* 0x000fe2000c101906 */
[----:B------:R-:W-:Y:S05]  /*0590*/  EXIT ;  /* 0x000000000000794d */ /* 0x000fea0003800000 */
.L_x_0:
[----:B------:R-:W-:-:S00]  /*05a0*/  BRA `(.L_x_0) ;  /* 0xfffffffc00fc7947 */ /* 0x000fc0000383ffff */
[----:B------:R-:W-:-:S00]  /*05b0*/  NOP ;  /* 0x0000000000007918 */ /* 0x000fc00000000000 */
        /* <DEDUP_REMOVED lines=12> */
.L_x_1:


//--------------------- .nv.shared.triton_per_fused_mean_22 --------------------------
	.section	.nv.shared.triton_per_fused_mean_22,"aw",@nobits
	.sectionflags	@""
	.align	16
	.zero		1024


//--------------------- .nv.constant0.triton_per_fused_mean_22 --------------------------
	.section	.nv.constant0.triton_per_fused_mean_22,"a",@progbits
	.sectionflags	@""
	.align	4
.nv.constant0.triton_per_fused_mean_22:
	.zero		552
